//
// Generated by NVIDIA NVVM Compiler
//
// Compiler Build ID: CL-36424714
// Cuda compilation tools, release 13.0, V13.0.88
// Based on NVVM 20.0.0
//

.version 9.0
.target sm_100
.address_size 64

	// .globl	_Z15add_biased_implPfiifS_

.visible .entry _Z15add_biased_implPfiifS_(
	.param .u64 .ptr .align 1 _Z15add_biased_implPfiifS__param_0,
	.param .u32 _Z15add_biased_implPfiifS__param_1,
	.param .u32 _Z15add_biased_implPfiifS__param_2,
	.param .f32 _Z15add_biased_implPfiifS__param_3,
	.param .u64 .ptr .align 1 _Z15add_biased_implPfiifS__param_4
)
{
	.reg .pred 	%p<2>;
	.reg .b32 	%r<8>;
	.reg .b32 	%f<4>;
	.reg .b64 	%rd<9>;

	ld.param.u64 	%rd1, [_Z15add_biased_implPfiifS__param_0];
	ld.param.u32 	%r2, [_Z15add_biased_implPfiifS__param_1];
	ld.param.u32 	%r3, [_Z15add_biased_implPfiifS__param_2];
	ld.param.f32 	%f1, [_Z15add_biased_implPfiifS__param_3];
	ld.param.u64 	%rd2, [_Z15add_biased_implPfiifS__param_4];
	mov.u32 	%r4, %tid.x;
	mov.u32 	%r5, %ctaid.x;
	mov.u32 	%r6, %ntid.x;
	mad.lo.s32 	%r1, %r5, %r6, %r4;
	setp.ge.u32 	%p1, %r1, %r3;
	@%p1 bra 	$L__BB0_2;
	cvta.to.global.u64 	%rd3, %rd2;
	cvta.to.global.u64 	%rd4, %rd1;
	rem.u32 	%r7, %r1, %r2;
	mul.wide.u32 	%rd5, %r7, 4;
	add.s64 	%rd6, %rd3, %rd5;
	ld.global.f32 	%f2, [%rd6];
	mul.f32 	%f3, %f1, %f2;
	mul.wide.u32 	%rd7, %r1, 4;
	add.s64 	%rd8, %rd4, %rd7;
	st.global.f32 	[%rd8], %f3;
$L__BB0_2:
	ret;

}


// ===== COMPILED SASS (sm_100) =====

	.target	sm_100

	.elftype	@"ET_EXEC"


//--------------------- .note.nv.tkinfo           --------------------------
	.section	.note.nv.tkinfo,"",@"SHT_NOTE"
	.sectionflags	@"SHF_NOTE_NV_TKINFO"
	.tkinfo
        /*0018*/ 	.word	0x00000002
        /*0030*/ 	.string	""
        /*0030*/ 	.string	"ptxas"
        /*0030*/ 	.string	"Cuda compilation tools, release 13.0, V13.0.88"
        /*0030*/ 	.string	"Build cuda_13.0.r13.0/compiler.36424714_0"
        /*0030*/ 	.string	"-arch sm_100 -m 64 "



//--------------------- .note.nv.cuinfo           --------------------------
	.section	.note.nv.cuinfo,"",@"SHT_NOTE"
	.sectionflags	@"SHF_NOTE_NV_CUINFO"
        /*0018*/ 	.short	0x0002
        /*001a*/ 	.short	0x0064
        /*001c*/ 	.short	0x0082
	.zero		2


//--------------------- .nv.info                  --------------------------
	.section	.nv.info,"",@"SHT_CUDA_INFO"
	.align	4


	//----- nvinfo : EIATTR_REGCOUNT
	.align		4
        /*0000*/ 	.byte	0x04, 0x2f
        /*0002*/ 	.short	(.L_1 - .L_0)
	.align		4
.L_0:
        /*0004*/ 	.word	index@(_Z15add_biased_implPfiifS_)
        /*0008*/ 	.word	0x0000000a


	//----- nvinfo : EIATTR_FRAME_SIZE
	.align		4
.L_1:
        /*000c*/ 	.byte	0x04, 0x11
        /*000e*/ 	.short	(.L_3 - .L_2)
	.align		4
.L_2:
        /*0010*/ 	.word	index@(_Z15add_biased_implPfiifS_)
        /*0014*/ 	.word	0x00000000


	//----- nvinfo : EIATTR_MIN_STACK_SIZE
	.align		4
.L_3:
        /*0018*/ 	.byte	0x04, 0x12
        /*001a*/ 	.short	(.L_5 - .L_4)
	.align		4
.L_4:
        /*001c*/ 	.word	index@(_Z15add_biased_implPfiifS_)
        /*0020*/ 	.word	0x00000000
.L_5:


//--------------------- .nv.compat                --------------------------
	.section	.nv.compat,"",@"SHT_CUDA_COMPAT_INFO"
	.align	4
        /*0000*/ 	.byte	0x02, 0x09, 0x00, 0x00, 0x02, 0x02, 0x01, 0x00, 0x02, 0x05, 0x05, 0x00, 0x03, 0x07, 0x01, 0x01
        /*0010*/ 	.byte	0x02, 0x03, 0x00, 0x00, 0x02, 0x06, 0x01, 0x00, 0x04, 0x0b, 0x08, 0x00, 0x09, 0x00, 0x00, 0x00
        /*0020*/ 	.byte	0x00, 0x00, 0x00, 0x00


//--------------------- .nv.info._Z15add_biased_implPfiifS_ --------------------------
	.section	.nv.info._Z15add_biased_implPfiifS_,"",@"SHT_CUDA_INFO"
	.sectionflags	@""
	.align	4


	//----- nvinfo : EIATTR_CUDA_API_VERSION
	.align		4
        /*0000*/ 	.byte	0x04, 0x37
        /*0002*/ 	.short	(.L_7 - .L_6)
.L_6:
        /*0004*/ 	.word	0x00000082


	//----- nvinfo : EIATTR_KPARAM_INFO
	.align		4
.L_7:
        /*0008*/ 	.byte	0x04, 0x17
        /*000a*/ 	.short	(.L_9 - .L_8)
.L_8:
        /*000c*/ 	.word	0x00000000
        /*0010*/ 	.short	0x0004
        /*0012*/ 	.short	0x0018
        /*0014*/ 	.byte	0x00, 0xf5, 0x21, 0x00


	//----- nvinfo : EIATTR_KPARAM_INFO
	.align		4
.L_9:
        /*0018*/ 	.byte	0x04, 0x17
        /*001a*/ 	.short	(.L_11 - .L_10)
.L_10:
        /*001c*/ 	.word	0x00000000
        /*0020*/ 	.short	0x0003
        /*0022*/ 	.short	0x0010
        /*0024*/ 	.byte	0x00, 0xf0, 0x11, 0x00


	//----- nvinfo : EIATTR_KPARAM_INFO
	.align		4
.L_11:
        /*0028*/ 	.byte	0x04, 0x17
        /*002a*/ 	.short	(.L_13 - .L_12)
.L_12:
        /*002c*/ 	.word	0x00000000
        /*0030*/ 	.short	0x0002
        /*0032*/ 	.short	0x000c
        /*0034*/ 	.byte	0x00, 0xf0, 0x11, 0x00


	//----- nvinfo : EIATTR_KPARAM_INFO
	.align		4
.L_13:
        /*0038*/ 	.byte	0x04, 0x17
        /*003a*/ 	.short	(.L_15 - .L_14)
.L_14:
        /*003c*/ 	.word	0x00000000
        /*0040*/ 	.short	0x0001
        /*0042*/ 	.short	0x0008
        /*0044*/ 	.byte	0x00, 0xf0, 0x11, 0x00


	//----- nvinfo : EIATTR_KPARAM_INFO
	.align		4
.L_15:
        /*0048*/ 	.byte	0x04, 0x17
        /*004a*/ 	.short	(.L_17 - .L_16)
.L_16:
        /*004c*/ 	.word	0x00000000
        /*0050*/ 	.short	0x0000
        /*0052*/ 	.short	0x0000
        /*0054*/ 	.byte	0x00, 0xf5, 0x21, 0x00


	//----- nvinfo : EIATTR_SPARSE_MMA_MASK
	.align		4
.L_17:
        /*0058*/ 	.byte	0x03, 0x50
        /*005a*/ 	.short	0x0000


	//----- nvinfo : EIATTR_MAXREG_COUNT
	.align		4
        /*005c*/ 	.byte	0x03, 0x1b
        /*005e*/ 	.short	0x00ff


	//----- nvinfo : EIATTR_MERCURY_ISA_VERSION
	.align		4
        /*0060*/ 	.byte	0x03, 0x5f
        /*0062*/ 	.short	0x0101


	//----- nvinfo : EIATTR_VRC_CTA_INIT_COUNT
	.align		4
        /*0064*/ 	.byte	0x02, 0x4a
	.zero		1
	.zero		1


	//----- nvinfo : EIATTR_EXIT_INSTR_OFFSETS
	.align		4
        /*0068*/ 	.byte	0x04, 0x1c
        /*006a*/ 	.short	(.L_19 - .L_18)


	//   ....[0]....
.L_18:
        /*006c*/ 	.word	0x00000070


	//   ....[1]....
        /*0070*/ 	.word	0x00000230


	//----- nvinfo : EIATTR_CBANK_PARAM_SIZE
	.align		4
.L_19:
        /*0074*/ 	.byte	0x03, 0x19
        /*0076*/ 	.short	0x0020


	//----- nvinfo : EIATTR_PARAM_CBANK
	.align		4
        /*0078*/ 	.byte	0x04, 0x0a
        /*007a*/ 	.short	(.L_21 - .L_20)
	.align		4
.L_20:
        /*007c*/ 	.word	index@(.nv.constant0._Z15add_biased_implPfiifS_)
        /*0080*/ 	.short	0x0380
        /*0082*/ 	.short	0x0020


	//----- nvinfo : EIATTR_SW_WAR
	.align		4
.L_21:
        /*0084*/ 	.byte	0x04, 0x36
        /*0086*/ 	.short	(.L_23 - .L_22)
.L_22:
        /*0088*/ 	.word	0x00000008
.L_23:


//--------------------- .nv.callgraph             --------------------------
	.section	.nv.callgraph,"",@"SHT_CUDA_CALLGRAPH"
	.align	4
	.sectionentsize	8
	.align		4
        /*0000*/ 	.word	0x00000000
	.align		4
        /*0004*/ 	.word	0xffffffff
	.align		4
        /*0008*/ 	.word	0x00000000
	.align		4
        /*000c*/ 	.word	0xfffffffe
	.align		4
        /*0010*/ 	.word	0x00000000
	.align		4
        /*0014*/ 	.word	0xfffffffd
	.align		4
        /*0018*/ 	.word	0x00000000
	.align		4
        /*001c*/ 	.word	0xfffffffc


//--------------------- .text._Z15add_biased_implPfiifS_ --------------------------
	.section	.text._Z15add_biased_implPfiifS_,"ax",@progbits
	.align	128
        .global         _Z15add_biased_implPfiifS_
        .type           _Z15add_biased_implPfiifS_,@function
        .size           _Z15add_biased_implPfiifS_,(.L_x_1 - _Z15add_biased_implPfiifS_)
        .other          _Z15add_biased_implPfiifS_,@"STO_CUDA_ENTRY STV_DEFAULT"
_Z15add_biased_implPfiifS_:
.text._Z15add_biased_implPfiifS_:
[----:B------:R-:W-:Y:S01]  /*0000*/  LDC R1, c[0x0][0x37c] ;  /* 0x0000df00ff017b82 */ /* 0x000fe20000000800 */
[----:B------:R-:W0:Y:S07]  /*0010*/  S2R R7, SR_TID.X ;  /* 0x0000000000077919 */ /* 0x000e2e0000002100 */
[----:B------:R-:W0:Y:S01]  /*0020*/  S2UR UR4, SR_CTAID.X ;  /* 0x00000000000479c3 */ /* 0x000e220000002500 */
[----:B------:R-:W1:Y:S07]  /*0030*/  LDCU UR5, c[0x0][0x38c] ;  /* 0x00007180ff0577ac */ /* 0x000e6e0008000800 */
[----:B------:R-:W0:Y:S02]  /*0040*/  LDC R0, c[0x0][0x360] ;  /* 0x0000d800ff007b82 */ /* 0x000e240000000800 */
[----:B0-----:R-:W-:-:S05]  /*0050*/  IMAD R7, R0, UR4, R7 ;  /* 0x0000000400077c24 */ /* 0x001fca000f8e0207 */
[----:B-1----:R-:W-:-:S13]  /*0060*/  ISETP.GE.U32.AND P0, PT, R7, UR5, PT ;  /* 0x0000000507007c0c */ /* 0x002fda000bf06070 */
[----:B------:R-:W-:Y:S05]  /*0070*/  @P0 EXIT ;  /* 0x000000000000094d */ /* 0x000fea0003800000 */
[----:B------:R-:W0:Y:S01]  /*0080*/  LDCU UR6, c[0x0][0x388] ;  /* 0x00007100ff0677ac */ /* 0x000e220008000800 */
[----:B------:R-:W1:Y:S01]  /*0090*/  LDCU.64 UR4, c[0x0][0x358] ;  /* 0x00006b00ff0477ac */ /* 0x000e620008000a00 */
[----:B0-----:R-:W0:Y:S01]  /*00a0*/  I2F.U32.RP R0, UR6 ;  /* 0x0000000600007d06 */ /* 0x001e220008209000 */
[----:B------:R-:W-:-:S07]  /*00b0*/  ISETP.NE.U32.AND P1, PT, RZ, UR6, PT ;  /* 0x00000006ff007c0c */ /* 0x000fce000bf25070 */
[----:B0-----:R-:W0:Y:S02]  /*00c0*/  MUFU.RCP R0, R0 ;  /* 0x0000000000007308 */ /* 0x001e240000001000 */
[----:B0-----:R-:W-:-:S06]  /*00d0*/  IADD3 R2, PT, PT, R0, 0xffffffe, RZ ;  /* 0x0ffffffe00027810 */ /* 0x001fcc0007ffe0ff */
[----:B------:R0:W2:Y:S02]  /*00e0*/  F2I.FTZ.U32.TRUNC.NTZ R3, R2 ;  /* 0x0000000200037305 */ /* 0x0000a4000021f000 */
[----:B0-----:R-:W-:Y:S01]  /*00f0*/  HFMA2 R2, -RZ, RZ, 0, 0 ;  /* 0x00000000ff027431 */ /* 0x001fe200000001ff */
[----:B--2---:R-:W-:-:S05]  /*0100*/  IADD3 R5, PT, PT, RZ, -R3, RZ ;  /* 0x80000003ff057210 */ /* 0x004fca0007ffe0ff */
[----:B------:R-:W-:-:S04]  /*0110*/  IMAD R5, R5, UR6, RZ ;  /* 0x0000000605057c24 */ /* 0x000fc8000f8e02ff */
[----:B------:R-:W-:Y:S02]  /*0120*/  IMAD.HI.U32 R4, R3, R5, R2 ;  /* 0x0000000503047227 */ /* 0x000fe400078e0002 */
[----:B------:R-:W0:Y:S04]  /*0130*/  LDC.64 R2, c[0x0][0x398] ;  /* 0x0000e600ff027b82 */ /* 0x000e280000000a00 */
[----:B------:R-:W-:-:S05]  /*0140*/  IMAD.HI.U32 R4, R4, R7, RZ ;  /* 0x0000000704047227 */ /* 0x000fca00078e00ff */
[----:B------:R-:W-:-:S05]  /*0150*/  IADD3 R4, PT, PT, -R4, RZ, RZ ;  /* 0x000000ff04047210 */ /* 0x000fca0007ffe1ff */
[----:B------:R-:W-:-:S05]  /*0160*/  IMAD R5, R4, UR6, R7 ;  /* 0x0000000604057c24 */ /* 0x000fca000f8e0207 */
[----:B------:R-:W-:-:S13]  /*0170*/  ISETP.GE.U32.AND P0, PT, R5, UR6, PT ;  /* 0x0000000605007c0c */ /* 0x000fda000bf06070 */
[----:B------:R-:W-:-:S04]  /*0180*/  @P0 IADD3 R5, PT, PT, R5, -UR6, RZ ;  /* 0x8000000605050c10 */ /* 0x000fc8000fffe0ff */
[----:B------:R-:W-:-:S13]  /*0190*/  ISETP.GE.U32.AND P0, PT, R5, UR6, PT ;  /* 0x0000000605007c0c */ /* 0x000fda000bf06070 */
[----:B------:R-:W-:Y:S02]  /*01a0*/  @P0 IADD3 R5, PT, PT, R5, -UR6, RZ ;  /* 0x8000000605050c10 */ /* 0x000fe4000fffe0ff */
[----:B------:R-:W-:Y:S01]  /*01b0*/  @!P1 LOP3.LUT R5, RZ, UR6, RZ, 0x33, !PT ;  /* 0x00000006ff059c12 */ /* 0x000fe2000f8e33ff */
[----:B------:R-:W2:Y:S04]  /*01c0*/  LDCU UR6, c[0x0][0x390] ;  /* 0x00007200ff0677ac */ /* 0x000ea80008000800 */
[----:B0-----:R-:W-:Y:S02]  /*01d0*/  IMAD.WIDE.U32 R2, R5, 0x4, R2 ;  /* 0x0000000405027825 */ /* 0x001fe400078e0002 */
[----:B------:R-:W0:Y:S04]  /*01e0*/  LDC.64 R4, c[0x0][0x380] ;  /* 0x0000e000ff047b82 */ /* 0x000e280000000a00 */
[----:B-1----:R-:W2:Y:S01]  /*01f0*/  LDG.E R2, desc[UR4][R2.64] ;  /* 0x0000000402027981 */ /* 0x002ea2000c1e1900 */
[----:B0-----:R-:W-:-:S04]  /*0200*/  IMAD.WIDE.U32 R4, R7, 0x4, R4 ;  /* 0x0000000407047825 */ /* 0x001fc800078e0004 */
[----:B--2---:R-:W-:-:S05]  /*0210*/  FMUL R7, R2, UR6 ;  /* 0x0000000602077c20 */ /* 0x004fca0008400000 */
[----:B------:R-:W-:Y:S01]  /*0220*/  STG.E desc[UR4][R4.64], R7 ;  /* 0x0000000704007986 */ /* 0x000fe2000c101904 */
[----:B------:R-:W-:Y:S05]  /*0230*/  EXIT ;  /* 0x000000000000794d */ /* 0x000fea0003800000 */
.L_x_0:
[----:B------:R-:W-:-:S00]  /*0240*/  BRA `(.L_x_0) ;  /* 0xfffffffc00fc7947 */ /* 0x000fc0000383ffff */
[----:B------:R-:W-:-:S00]  /*0250*/  NOP ;  /* 0x0000000000007918 */ /* 0x000fc00000000000 */
        /* <DEDUP_REMOVED lines=10> */
.L_x_1:


//--------------------- .nv.shared.reserved.0     --------------------------
	.section	.nv.shared.reserved.0,"aw",@nobits
	.weak		__nv_reservedSMEM_offset_0_alias
	.size		__nv_reservedSMEM_offset_0_alias, 0, 64
	.other		__nv_reservedSMEM_offset_0_alias,@"STO_CUDA_RESERVED_SHARED STV_DEFAULT"
__nv_reservedSMEM_offset_0_alias:
	.zero		0
	.zero		64


//--------------------- .nv.constant0._Z15add_biased_implPfiifS_ --------------------------
	.section	.nv.constant0._Z15add_biased_implPfiifS_,"a",@progbits
	.sectionflags	@""
	.align	4
.nv.constant0._Z15add_biased_implPfiifS_:
	.zero		928


//--------------------- SYMBOLS --------------------------

	.type		.nv.reservedSmem.offset0,@object
	.size		.nv.reservedSmem.offset0,0x4
